	.headerflags	@"EF_CUDA_TEXMODE_UNIFIED EF_CUDA_64BIT_ADDRESS EF_CUDA_ACCELERATORS EF_CUDA_SM90 EF_CUDA_VIRTUAL_SM(EF_CUDA_SM90)"
	.elftype	@"ET_EXEC"


//--------------------- .nv.info                  --------------------------
	.section	.nv.info,"",@"SHT_CUDA_INFO"
	.align	4


	//----- nvinfo : EIATTR_REGCOUNT
	.align		4
        /*0000*/ 	.byte	0x04, 0x2f
        /*0002*/ 	.short	(.L_3 - .L_2)
	.align		4
.L_2:
        /*0004*/ 	.word	index@(triton_poi_fused_max_4)
        /*0008*/ 	.word	0x00000016


	//----- nvinfo : EIATTR_MIN_STACK_SIZE
	.align		4
.L_3:
        /*000c*/ 	.byte	0x04, 0x12
        /*000e*/ 	.short	(.L_5 - .L_4)
	.align		4
.L_4:
        /*0010*/ 	.word	index@(triton_poi_fused_max_4)
        /*0014*/ 	.word	0x00000000


	//----- nvinfo : EIATTR_FRAME_SIZE
	.align		4
.L_5:
        /*0018*/ 	.byte	0x04, 0x11
        /*001a*/ 	.short	(.L_7 - .L_6)
	.align		4
.L_6:
        /*001c*/ 	.word	index@(triton_poi_fused_max_4)
        /*0020*/ 	.word	0x00000000


	//----- nvinfo : EIATTR_MIN_STACK_SIZE
	.align		4
.L_7:
        /*0024*/ 	.byte	0x04, 0x12
        /*0026*/ 	.short	(.L_9 - .L_8)
	.align		4
.L_8:
        /*0028*/ 	.word	index@(triton_poi_fused_max_4)
        /*002c*/ 	.word	0x00000000
.L_9:


//--------------------- .nv.info.triton_poi_fused_max_4 --------------------------
	.section	.nv.info.triton_poi_fused_max_4,"",@"SHT_CUDA_INFO"
	.sectionflags	@""
	.align	4


	//----- nvinfo : EIATTR_CUDA_API_VERSION
	.align		4
        /*0000*/ 	.byte	0x04, 0x37
        /*0002*/ 	.short	(.L_11 - .L_10)
.L_10:
        /*0004*/ 	.word	0x0000007c


	//----- nvinfo : EIATTR_KPARAM_INFO
	.align		4
.L_11:
        /*0008*/ 	.byte	0x04, 0x17
        /*000a*/ 	.short	(.L_13 - .L_12)
.L_12:
        /*000c*/ 	.word	0x00000000
        /*0010*/ 	.short	0x0006
        /*0012*/ 	.short	0x0030
        /*0014*/ 	.byte	0x00, 0xf0, 0x11, 0x00


	//----- nvinfo : EIATTR_KPARAM_INFO
	.align		4
.L_13:
        /*0018*/ 	.byte	0x04, 0x17
        /*001a*/ 	.short	(.L_15 - .L_14)
.L_14:
        /*001c*/ 	.word	0x00000000
        /*0020*/ 	.short	0x0005
        /*0022*/ 	.short	0x0028
        /*0024*/ 	.byte	0x00, 0xf4, 0x21, 0x00


	//----- nvinfo : EIATTR_KPARAM_INFO
	.align		4
.L_15:
        /*0028*/ 	.byte	0x04, 0x17
        /*002a*/ 	.short	(.L_17 - .L_16)
.L_16:
        /*002c*/ 	.word	0x00000000
        /*0030*/ 	.short	0x0004
        /*0032*/ 	.short	0x0020
        /*0034*/ 	.byte	0x00, 0xf4, 0x21, 0x00


	//----- nvinfo : EIATTR_KPARAM_INFO
	.align		4
.L_17:
        /*0038*/ 	.byte	0x04, 0x17
        /*003a*/ 	.short	(.L_19 - .L_18)
.L_18:
        /*003c*/ 	.word	0x00000000
        /*0040*/ 	.short	0x0003
        /*0042*/ 	.short	0x0018
        /*0044*/ 	.byte	0x00, 0xf4, 0x21, 0x00


	//----- nvinfo : EIATTR_KPARAM_INFO
	.align		4
.L_19:
        /*0048*/ 	.byte	0x04, 0x17
        /*004a*/ 	.short	(.L_21 - .L_20)
.L_20:
        /*004c*/ 	.word	0x00000000
        /*0050*/ 	.short	0x0002
        /*0052*/ 	.short	0x0010
        /*0054*/ 	.byte	0x00, 0xf4, 0x21, 0x00


	//----- nvinfo : EIATTR_KPARAM_INFO
	.align		4
.L_21:
        /*0058*/ 	.byte	0x04, 0x17
        /*005a*/ 	.short	(.L_23 - .L_22)
.L_22:
        /*005c*/ 	.word	0x00000000
        /*0060*/ 	.short	0x0001
        /*0062*/ 	.short	0x0008
        /*0064*/ 	.byte	0x00, 0xf4, 0x21, 0x00


	//----- nvinfo : EIATTR_KPARAM_INFO
	.align		4
.L_23:
        /*0068*/ 	.byte	0x04, 0x17
        /*006a*/ 	.short	(.L_25 - .L_24)
.L_24:
        /*006c*/ 	.word	0x00000000
        /*0070*/ 	.short	0x0000
        /*0072*/ 	.short	0x0000
        /*0074*/ 	.byte	0x00, 0xf4, 0x21, 0x00


	//----- nvinfo : EIATTR_SPARSE_MMA_MASK
	.align		4
.L_25:
        /*0078*/ 	.byte	0x03, 0x50
        /*007a*/ 	.short	0x0000


	//----- nvinfo : EIATTR_MAXREG_COUNT
	.align		4
        /*007c*/ 	.byte	0x03, 0x1b
        /*007e*/ 	.short	0x00ff


	//----- nvinfo : EIATTR_EXIT_INSTR_OFFSETS
	.align		4
        /*0080*/ 	.byte	0x04, 0x1c
        /*0082*/ 	.short	(.L_27 - .L_26)


	//   ....[0]....
.L_26:
        /*0084*/ 	.word	0x00000520


	//   ....[1]....
        /*0088*/ 	.word	0x00000540


	//----- nvinfo : EIATTR_REQNTID
	.align		4
.L_27:
        /*008c*/ 	.byte	0x04, 0x10
        /*008e*/ 	.short	(.L_29 - .L_28)
.L_28:
        /*0090*/ 	.word	0x00000020
        /*0094*/ 	.word	0x00000001
        /*0098*/ 	.word	0x00000001


	//----- nvinfo : EIATTR_CBANK_PARAM_SIZE
	.align		4
.L_29:
        /*009c*/ 	.byte	0x03, 0x19
        /*009e*/ 	.short	0x0034


	//----- nvinfo : EIATTR_PARAM_CBANK
	.align		4
        /*00a0*/ 	.byte	0x04, 0x0a
        /*00a2*/ 	.short	(.L_31 - .L_30)
	.align		4
.L_30:
        /*00a4*/ 	.word	index@(.nv.constant0.triton_poi_fused_max_4)
        /*00a8*/ 	.short	0x0210
        /*00aa*/ 	.short	0x0034


	//----- nvinfo : EIATTR_SW_WAR
	.align		4
.L_31:
        /*00ac*/ 	.byte	0x04, 0x36
        /*00ae*/ 	.short	(.L_33 - .L_32)
.L_32:
        /*00b0*/ 	.word	0x00000008
.L_33:


//--------------------- .nv.callgraph             --------------------------
	.section	.nv.callgraph,"",@"SHT_CUDA_CALLGRAPH"
	.align	4
	.sectionentsize	8
	.align		4
        /*0000*/ 	.word	0x00000000
	.align		4
        /*0004*/ 	.word	0xffffffff
	.align		4
        /*0008*/ 	.word	0x00000000
	.align		4
        /*000c*/ 	.word	0xfffffffe
	.align		4
        /*0010*/ 	.word	0x00000000
	.align		4
        /*0014*/ 	.word	0xfffffffd
	.align		4
        /*0018*/ 	.word	0x00000000
	.align		4
        /*001c*/ 	.word	0xfffffffc


//--------------------- .nv.constant4             --------------------------
	.section	.nv.constant4,"a",@progbits
	.align	8
	.align		8
.nv.constant4:
        /*0000*/ 	.dword	_$_str
	.align		8
        /*0008*/ 	.dword	_$_str_$_2


//--------------------- .text.triton_poi_fused_max_4 --------------------------
	.section	.text.triton_poi_fused_max_4,"ax",@progbits
	.align	128
        .global         triton_poi_fused_max_4
        .type           triton_poi_fused_max_4,@function
        .size           triton_poi_fused_max_4,(.L_x_1 - triton_poi_fused_max_4)
        .other          triton_poi_fused_max_4,@"STO_CUDA_ENTRY STV_DEFAULT"
triton_poi_fused_max_4:
.text.triton_poi_fused_max_4:
[----:B------:R-:W0:Y:S01]  /*0000*/  LDC R1, c[0x0][0x28] ;  /* 0x00000a00ff017b82 */ /* 0x000e220000000800 */
[----:B------:R-:W1:Y:S07]  /*0010*/  S2R R18, SR_TID.X ;  /* 0x0000000000127919 */ /* 0x000e6e0000002100 */
[----:B------:R-:W2:Y:S01]  /*0020*/  LDC.64 R6, c[0x0][0x220] ;  /* 0x00008800ff067b82 */ /* 0x000ea20000000a00 */
[----:B------:R-:W-:Y:S01]  /*0030*/  IMAD.MOV.U32 R12, RZ, RZ, RZ ;  /* 0x000000ffff0c7224 */ /* 0x000fe200078e00ff */
[----:B------:R-:W-:Y:S01]  /*0040*/  ULDC.64 UR4, c[0x0][0x208] ;  /* 0x0000820000047ab9 */ /* 0x000fe20000000a00 */
[----:B------:R-:W3:Y:S05]  /*0050*/  S2R R13, SR_CTAID.X ;  /* 0x00000000000d7919 */ /* 0x000eea0000002500 */
[----:B------:R-:W4:Y:S08]  /*0060*/  LDC.64 R4, c[0x0][0x218] ;  /* 0x00008600ff047b82 */ /* 0x000f300000000a00 */
[----:B------:R-:W5:Y:S08]  /*0070*/  LDC.64 R8, c[0x0][0x228] ;  /* 0x00008a00ff087b82 */ /* 0x000f700000000a00 */
[----:B------:R-:W5:Y:S01]  /*0080*/  LDC.64 R10, c[0x0][0x230] ;  /* 0x00008c00ff0a7b82 */ /* 0x000f620000000a00 */
[----:B-1----:R-:W-:-:S02]  /*0090*/  LOP3.LUT R0, R18, 0xf, RZ, 0xc0, !PT ;  /* 0x0000000f12007812 */ /* 0x002fc400078ec0ff */
[----:B---3--:R-:W-:-:S03]  /*00a0*/  SHF.R.S32.HI R2, RZ, 0x1b, R13 ;  /* 0x0000001bff027819 */ /* 0x008fc6000001140d */
[----:B------:R-:W-:Y:S01]  /*00b0*/  IMAD R13, R13, 0x10, R0 ;  /* 0x000000100d0d7824 */ /* 0x000fe200078e0200 */
[----:B------:R-:W-:-:S04]  /*00c0*/  SGXT R0, R2, 0x1 ;  /* 0x000000010200781a */ /* 0x000fc80000000200 */
[----:B------:R-:W-:Y:S01]  /*00d0*/  ISETP.GE.AND P0, PT, R13, 0x10, PT ;  /* 0x000000100d00780c */ /* 0x000fe20003f06270 */
[----:B------:R-:W1:Y:S01]  /*00e0*/  LDC.64 R2, c[0x0][0x210] ;  /* 0x00008400ff027b82 */ /* 0x000e620000000a00 */
[----:B------:R-:W-:-:S04]  /*00f0*/  LEA.HI R0, R0, R13, RZ, 0x2 ;  /* 0x0000000d00007211 */ /* 0x000fc800078f10ff */
[----:B------:R-:W-:-:S05]  /*0100*/  LOP3.LUT R0, R0, 0xfffffffc, RZ, 0xc0, !PT ;  /* 0xfffffffc00007812 */ /* 0x000fca00078ec0ff */
[----:B------:R-:W-:-:S04]  /*0110*/  IMAD.IADD R15, R13, 0x1, -R0 ;  /* 0x000000010d0f7824 */ /* 0x000fc800078e0a00 */
[----:B--2---:R-:W-:-:S05]  /*0120*/  IMAD.WIDE R6, R15, 0x4, R6 ;  /* 0x000000040f067825 */ /* 0x004fca00078e0206 */
[----:B------:R5:W2:Y:S01]  /*0130*/  @!P0 LDG.E.EL R12, desc[UR4][R6.64] ;  /* 0x00000004060c8981 */ /* 0x000aa2000c2e1900 */
[----:B------:R-:W-:Y:S01]  /*0140*/  SHF.L.U32 R17, R13, 0x2, RZ ;  /* 0x000000020d117819 */ /* 0x000fe200000006ff */
[----:B------:R-:W-:Y:S01]  /*0150*/  HFMA2.MMA R14, -RZ, RZ, 0, 0 ;  /* 0x00000000ff0e7435 */ /* 0x000fe200000001ff */
[----:B------:R-:W-:Y:S02]  /*0160*/  IMAD.MOV.U32 R19, RZ, RZ, RZ ;  /* 0x000000ffff137224 */ /* 0x000fe400078e00ff */
[----:B------:R-:W-:Y:S02]  /*0170*/  IMAD.MOV.U32 R0, RZ, RZ, RZ ;  /* 0x000000ffff007224 */ /* 0x000fe400078e00ff */
[----:B----4-:R-:W-:-:S04]  /*0180*/  IMAD.WIDE R4, R15, 0x4, R4 ;  /* 0x000000040f047825 */ /* 0x010fc800078e0204 */
[----:B-1----:R-:W-:Y:S01]  /*0190*/  IMAD.WIDE R2, R17, 0x4, R2 ;  /* 0x0000000411027825 */ /* 0x002fe200078e0202 */
[----:B------:R1:W3:Y:S03]  /*01a0*/  @!P0 LDG.E.EL R19, desc[UR4][R4.64] ;  /* 0x0000000404138981 */ /* 0x0002e6000c2e1900 */
[C---:B-----5:R-:W-:Y:S01]  /*01b0*/  IMAD.WIDE R6, R15.reuse, 0x4, R8 ;  /* 0x000000040f067825 */ /* 0x060fe200078e0208 */
[----:B------:R-:W3:Y:S03]  /*01c0*/  @!P0 LDG.E.EL R0, desc[UR4][R2.64] ;  /* 0x0000000402008981 */ /* 0x000ee6000c2e1900 */
[----:B0-----:R-:W-:Y:S01]  /*01d0*/  IMAD.WIDE R8, R15, 0x4, R10 ;  /* 0x000000040f087825 */ /* 0x001fe200078e020a */
[----:B------:R-:W4:Y:S01]  /*01e0*/  @!P0 LDG.E.EL R14, desc[UR4][R2.64+0x4] ;  /* 0x00000404020e8981 */ /* 0x000f22000c2e1900 */
[----:B------:R-:W-:-:S02]  /*01f0*/  CS2R R10, SRZ ;  /* 0x00000000000a7805 */ /* 0x000fc4000001ff00 */
[----:B------:R-:W-:-:S04]  /*0200*/  IMAD.MOV.U32 R16, RZ, RZ, RZ ;  /* 0x000000ffff107224 */ /* 0x000fc800078e00ff */
[----:B------:R0:W5:Y:S04]  /*0210*/  @!P0 LDG.E.EL R10, desc[UR4][R6.64] ;  /* 0x00000004060a8981 */ /* 0x000168000c2e1900 */
[----:B------:R-:W5:Y:S04]  /*0220*/  @!P0 LDG.E.EL R11, desc[UR4][R8.64] ;  /* 0x00000004080b8981 */ /* 0x000f68000c2e1900 */
[----:B------:R-:W5:Y:S01]  /*0230*/  @!P0 LDG.E.EL R16, desc[UR4][R2.64+0x8] ;  /* 0x0000080402108981 */ /* 0x000f62000c2e1900 */
[----:B-1----:R-:W-:-:S06]  /*0240*/  IMAD.MOV.U32 R4, RZ, RZ, RZ ;  /* 0x000000ffff047224 */ /* 0x002fcc00078e00ff */
[----:B------:R3:W5:Y:S01]  /*0250*/  @!P0 LDG.E.EL R4, desc[UR4][R2.64+0xc] ;  /* 0x00000c0402048981 */ /* 0x000762000c2e1900 */
[----:B0-----:R-:W-:Y:S01]  /*0260*/  MOV R6, 0x3e800000 ;  /* 0x3e80000000067802 */ /* 0x001fe20000000f00 */
[----:B--2---:R-:W-:-:S04]  /*0270*/  FADD R12, R12, 9.9999997473787516356e-06 ;  /* 0x3727c5ac0c0c7421 */ /* 0x004fc80000000000 */
[----:B------:R-:W0:Y:S02]  /*0280*/  MUFU.SQRT R5, R12 ;  /* 0x0000000c00057308 */ /* 0x000e240000002000 */
[C---:B0-----:R-:W-:Y:S02]  /*0290*/  FSETP.GT.AND P0, PT, R5.reuse, 8.50705917302346158658e+37, PT ;  /* 0x7e8000000500780b */ /* 0x041fe40003f04000 */
[----:B------:R-:W-:-:S11]  /*02a0*/  FSETP.GEU.AND P1, PT, R5, 1.175494350822287508e-38, PT ;  /* 0x008000000500780b */ /* 0x000fd60003f2e000 */
[----:B------:R-:W-:-:S04]  /*02b0*/  @P0 FMUL R5, R5, 0.25 ;  /* 0x3e80000005050820 */ /* 0x000fc80000400000 */
[----:B------:R-:W-:-:S06]  /*02c0*/  @!P1 FMUL R5, R5, 16777216 ;  /* 0x4b80000005059820 */ /* 0x000fcc0000400000 */
[----:B------:R-:W0:Y:S01]  /*02d0*/  MUFU.RCP R5, R5 ;  /* 0x0000000500057308 */ /* 0x000e220000001000 */
[----:B------:R-:W-:Y:S01]  /*02e0*/  FSEL R6, R6, 1, P0 ;  /* 0x3f80000006067808 */ /* 0x000fe20000000000 */
[----:B---3--:R-:W-:-:S04]  /*02f0*/  FADD R3, -R19, R0 ;  /* 0x0000000013037221 */ /* 0x008fc80000000100 */
[----:B------:R-:W-:Y:S01]  /*0300*/  @!P1 FMUL R6, R6, 16777216 ;  /* 0x4b80000006069820 */ /* 0x000fe20000400000 */
[----:B----4-:R-:W-:-:S03]  /*0310*/  FADD R7, R14, -R19 ;  /* 0x800000130e077221 */ /* 0x010fc60000000000 */
[----:B0-----:R-:W-:-:S04]  /*0320*/  FMUL R6, R5, R6 ;  /* 0x0000000605067220 */ /* 0x001fc80000400000 */
[C---:B------:R-:W-:Y:S01]  /*0330*/  FMUL R2, R6.reuse, R3 ;  /* 0x0000000306027220 */ /* 0x040fe20000400000 */
[----:B------:R-:W-:-:S03]  /*0340*/  FMUL R0, R6, R7 ;  /* 0x0000000706007220 */ /* 0x000fc60000400000 */
[-CC-:B-----5:R-:W-:Y:S01]  /*0350*/  FFMA R2, R2, R10.reuse, R11.reuse ;  /* 0x0000000a02027223 */ /* 0x1a0fe2000000000b */
[----:B------:R-:W-:-:S04]  /*0360*/  FFMA R0, R0, R10, R11 ;  /* 0x0000000a00007223 */ /* 0x000fc8000000000b */
[----:B------:R-:W-:Y:S02]  /*0370*/  FSETP.GEU.AND P1, PT, R2, RZ, PT ;  /* 0x000000ff0200720b */ /* 0x000fe40003f2e000 */
[----:B------:R-:W-:Y:S01]  /*0380*/  FSETP.GEU.AND P0, PT, R0, RZ, PT ;  /* 0x000000ff0000720b */ /* 0x000fe20003f0e000 */
[----:B------:R-:W-:Y:S01]  /*0390*/  FADD R3, R16, -R19 ;  /* 0x8000001310037221 */ /* 0x000fe20000000000 */
[----:B------:R-:W-:Y:S02]  /*03a0*/  FSEL R5, R2, RZ, P1 ;  /* 0x000000ff02057208 */ /* 0x000fe40000800000 */
[----:B------:R-:W-:Y:S01]  /*03b0*/  FSEL R2, R0, RZ, P0 ;  /* 0x000000ff00027208 */ /* 0x000fe20000000000 */
[----:B------:R-:W-:-:S03]  /*03c0*/  FMUL R0, R6, R3 ;  /* 0x0000000306007220 */ /* 0x000fc60000400000 */
[C---:B------:R-:W-:Y:S01]  /*03d0*/  FSETP.GT.AND P0, PT, R5.reuse, R2, PT ;  /* 0x000000020500720b */ /* 0x040fe20003f04000 */
[----:B------:R-:W-:Y:S01]  /*03e0*/  FFMA R0, R0, R10, R11 ;  /* 0x0000000a00007223 */ /* 0x000fe2000000000b */
[----:B------:R-:W-:-:S04]  /*03f0*/  FSETP.NAN.AND P1, PT, R5, R5, PT ;  /* 0x000000050500720b */ /* 0x000fc80003f28000 */
[----:B------:R-:W-:Y:S01]  /*0400*/  FSETP.GEU.AND P2, PT, R0, RZ, PT ;  /* 0x000000ff0000720b */ /* 0x000fe20003f4e000 */
[----:B------:R-:W-:-:S03]  /*0410*/  FADD R19, R4, -R19 ;  /* 0x8000001304137221 */ /* 0x000fc60000000000 */
[----:B------:R-:W-:-:S03]  /*0420*/  FSEL R0, R0, RZ, P2 ;  /* 0x000000ff00007208 */ /* 0x000fc60001000000 */
[----:B------:R-:W-:Y:S01]  /*0430*/  @!P0 FSEL R5, R5, R2, P1 ;  /* 0x0000000205058208 */ /* 0x000fe20000800000 */
[----:B------:R-:W-:Y:S01]  /*0440*/  FMUL R6, R6, R19 ;  /* 0x0000001306067220 */ /* 0x000fe20000400000 */
[----:B------:R-:W0:Y:S02]  /*0450*/  LDC.64 R2, c[0x0][0x238] ;  /* 0x00008e00ff027b82 */ /* 0x000e240000000a00 */
[C---:B------:R-:W-:Y:S01]  /*0460*/  FSETP.GT.AND P0, PT, R5.reuse, R0, PT ;  /* 0x000000000500720b */ /* 0x040fe20003f04000 */
[----:B------:R-:W-:Y:S01]  /*0470*/  FFMA R6, R6, R10, R11 ;  /* 0x0000000a06067223 */ /* 0x000fe2000000000b */
[----:B------:R-:W-:-:S04]  /*0480*/  FSETP.NAN.AND P1, PT, R5, R5, PT ;  /* 0x000000050500720b */ /* 0x000fc80003f28000 */
[----:B------:R-:W-:-:S04]  /*0490*/  FSETP.GEU.AND P2, PT, R6, RZ, PT ;  /* 0x000000ff0600720b */ /* 0x000fc80003f4e000 */
[----:B------:R-:W-:-:S03]  /*04a0*/  FSEL R6, R6, RZ, P2 ;  /* 0x000000ff06067208 */ /* 0x000fc60001000000 */
[----:B------:R-:W-:Y:S02]  /*04b0*/  @!P0 FSEL R5, R5, R0, P1 ;  /* 0x0000000005058208 */ /* 0x000fe40000800000 */
[----:B------:R-:W-:Y:S02]  /*04c0*/  LOP3.LUT P0, RZ, R18, 0x10, RZ, 0xc0, !PT ;  /* 0x0000001012ff7812 */ /* 0x000fe4000780c0ff */
[----:B------:R-:W-:Y:S02]  /*04d0*/  FSETP.GT.AND P1, PT, R5, R6, PT ;  /* 0x000000060500720b */ /* 0x000fe40003f24000 */
[----:B------:R-:W-:Y:S02]  /*04e0*/  ISETP.LT.AND P0, PT, R13, 0x10, !P0 ;  /* 0x000000100d00780c */ /* 0x000fe40004701270 */
[----:B------:R-:W-:Y:S01]  /*04f0*/  FSETP.NAN.AND P2, PT, R5, R5, PT ;  /* 0x000000050500720b */ /* 0x000fe20003f48000 */
[----:B0-----:R-:W-:-:S08]  /*0500*/  IMAD.WIDE R2, R13, 0x4, R2 ;  /* 0x000000040d027825 */ /* 0x001fd000078e0202 */
[----:B------:R-:W-:Y:S02]  /*0510*/  @!P1 FSEL R5, R5, R6, P2 ;  /* 0x0000000605059208 */ /* 0x000fe40001000000 */
[----:B------:R-:W-:Y:S05]  /*0520*/  @!P0 EXIT ;  /* 0x000000000000894d */ /* 0x000fea0003800000 */
[----:B------:R-:W-:Y:S01]  /*0530*/  STG.E desc[UR4][R2.64], R5 ;  /* 0x0000000502007986 */ /* 0x000fe2000c101904 */
[----:B------:R-:W-:Y:S05]  /*0540*/  EXIT ;  /* 0x000000000000794d */ /* 0x000fea0003800000 */
.L_x_0:
[----:B------:R-:W-:-:S00]  /*0550*/  BRA `(.L_x_0) ;  /* 0xfffffffc00fc7947 */ /* 0x000fc0000383ffff */
[----:B------:R-:W-:-:S00]  /*0560*/  NOP ;  /* 0x0000000000007918 */ /* 0x000fc00000000000 */
        /* <DEDUP_REMOVED lines=9> */
.L_x_1:


//--------------------- .nv.global.init           --------------------------
	.section	.nv.global.init,"aw",@progbits
.nv.global.init:
	.type		_$_str,@object
	.size		_$_str,(_$_str_$_2 - _$_str)
_$_str:
        /*0000*/ 	.byte	0x5f, 0x5f, 0x43, 0x55, 0x44, 0x41, 0x5f, 0x46, 0x54, 0x5a, 0x00
	.type		_$_str_$_2,@object
	.size		_$_str_$_2,(.L_1 - _$_str_$_2)
_$_str_$_2:
        /*000b*/ 	.byte	0x5f, 0x5f, 0x43, 0x55, 0x44, 0x41, 0x5f, 0x50, 0x52, 0x45, 0x43, 0x5f, 0x53, 0x51, 0x52, 0x54
        /*001b*/ 	.byte	0x00
.L_1:


//--------------------- .nv.constant0.triton_poi_fused_max_4 --------------------------
	.section	.nv.constant0.triton_poi_fused_max_4,"a",@progbits
	.sectionflags	@""
	.align	4
.nv.constant0.triton_poi_fused_max_4:
	.zero		580
